//
// Generated by NVIDIA NVVM Compiler
//
// Compiler Build ID: CL-36424714
// Cuda compilation tools, release 13.0, V13.0.88
// Based on NVVM 20.0.0
//

.version 9.0
.target sm_100
.address_size 64

	// .globl	_Z19findMinimumDistancePdS_
// _ZZ19findMinimumDistancePdS_E18sharedMinDistances has been demoted

.visible .entry _Z19findMinimumDistancePdS_(
	.param .u64 .ptr .align 1 _Z19findMinimumDistancePdS__param_0,
	.param .u64 .ptr .align 1 _Z19findMinimumDistancePdS__param_1
)
{
	.reg .pred 	%p<14>;
	.reg .b32 	%r<38>;
	.reg .b64 	%rd<18>;
	.reg .b64 	%fd<151>;
	// demoted variable
	.shared .align 8 .b8 _ZZ19findMinimumDistancePdS_E18sharedMinDistances[2048];
	ld.param.u64 	%rd4, [_Z19findMinimumDistancePdS__param_0];
	ld.param.u64 	%rd3, [_Z19findMinimumDistancePdS__param_1];
	cvta.to.global.u64 	%rd1, %rd4;
	mov.u32 	%r1, %tid.x;
	mov.u32 	%r2, %ctaid.x;
	mov.u32 	%r37, %ntid.x;
	mad.lo.s32 	%r4, %r2, %r37, %r1;
	setp.gt.s32 	%p1, %r4, 99;
	mov.f64 	%fd150, 0d7FEFFFFFFFFFFFFF;
	@%p1 bra 	$L__BB0_13;
	shl.b32 	%r34, %r4, 1;
	mul.wide.s32 	%rd5, %r34, 8;
	add.s64 	%rd6, %rd1, %rd5;
	ld.global.f64 	%fd1, [%rd6];
	ld.global.f64 	%fd2, [%rd6+8];
	setp.eq.s32 	%p2, %r4, 99;
	@%p2 bra 	$L__BB0_13;
	max.s32 	%r22, %r34, 196;
	sub.s32 	%r23, %r22, %r34;
	add.s32 	%r6, %r23, 1;
	shr.u32 	%r24, %r6, 1;
	add.s32 	%r7, %r24, 1;
	and.b32  	%r8, %r7, 7;
	setp.lt.u32 	%p3, %r6, 14;
	mov.f64 	%fd150, 0d7FEFFFFFFFFFFFFF;
	@%p3 bra 	$L__BB0_5;
	and.b32  	%r25, %r7, -8;
	neg.s32 	%r32, %r25;
	add.s64 	%rd2, %rd1, 72;
	mov.f64 	%fd150, 0d7FEFFFFFFFFFFFFF;
$L__BB0_4:
	.pragma "nounroll";
	mul.wide.s32 	%rd7, %r34, 8;
	add.s64 	%rd8, %rd2, %rd7;
	ld.global.f64 	%fd20, [%rd8+-56];
	sub.f64 	%fd21, %fd1, %fd20;
	ld.global.f64 	%fd22, [%rd8+-48];
	sub.f64 	%fd23, %fd2, %fd22;
	mul.f64 	%fd24, %fd23, %fd23;
	fma.rn.f64 	%fd25, %fd21, %fd21, %fd24;
	sqrt.rn.f64 	%fd26, %fd25;
	min.f64 	%fd27, %fd150, %fd26;
	ld.global.f64 	%fd28, [%rd8+-40];
	sub.f64 	%fd29, %fd1, %fd28;
	ld.global.f64 	%fd30, [%rd8+-32];
	sub.f64 	%fd31, %fd2, %fd30;
	mul.f64 	%fd32, %fd31, %fd31;
	fma.rn.f64 	%fd33, %fd29, %fd29, %fd32;
	sqrt.rn.f64 	%fd34, %fd33;
	min.f64 	%fd35, %fd27, %fd34;
	ld.global.f64 	%fd36, [%rd8+-24];
	sub.f64 	%fd37, %fd1, %fd36;
	ld.global.f64 	%fd38, [%rd8+-16];
	sub.f64 	%fd39, %fd2, %fd38;
	mul.f64 	%fd40, %fd39, %fd39;
	fma.rn.f64 	%fd41, %fd37, %fd37, %fd40;
	sqrt.rn.f64 	%fd42, %fd41;
	min.f64 	%fd43, %fd35, %fd42;
	ld.global.f64 	%fd44, [%rd8+-8];
	sub.f64 	%fd45, %fd1, %fd44;
	ld.global.f64 	%fd46, [%rd8];
	sub.f64 	%fd47, %fd2, %fd46;
	mul.f64 	%fd48, %fd47, %fd47;
	fma.rn.f64 	%fd49, %fd45, %fd45, %fd48;
	sqrt.rn.f64 	%fd50, %fd49;
	min.f64 	%fd51, %fd43, %fd50;
	ld.global.f64 	%fd52, [%rd8+8];
	sub.f64 	%fd53, %fd1, %fd52;
	ld.global.f64 	%fd54, [%rd8+16];
	sub.f64 	%fd55, %fd2, %fd54;
	mul.f64 	%fd56, %fd55, %fd55;
	fma.rn.f64 	%fd57, %fd53, %fd53, %fd56;
	sqrt.rn.f64 	%fd58, %fd57;
	min.f64 	%fd59, %fd51, %fd58;
	ld.global.f64 	%fd60, [%rd8+24];
	sub.f64 	%fd61, %fd1, %fd60;
	ld.global.f64 	%fd62, [%rd8+32];
	sub.f64 	%fd63, %fd2, %fd62;
	mul.f64 	%fd64, %fd63, %fd63;
	fma.rn.f64 	%fd65, %fd61, %fd61, %fd64;
	sqrt.rn.f64 	%fd66, %fd65;
	min.f64 	%fd67, %fd59, %fd66;
	ld.global.f64 	%fd68, [%rd8+40];
	sub.f64 	%fd69, %fd1, %fd68;
	ld.global.f64 	%fd70, [%rd8+48];
	sub.f64 	%fd71, %fd2, %fd70;
	mul.f64 	%fd72, %fd71, %fd71;
	fma.rn.f64 	%fd73, %fd69, %fd69, %fd72;
	sqrt.rn.f64 	%fd74, %fd73;
	min.f64 	%fd75, %fd67, %fd74;
	add.s32 	%r34, %r34, 16;
	ld.global.f64 	%fd76, [%rd8+56];
	sub.f64 	%fd77, %fd1, %fd76;
	ld.global.f64 	%fd78, [%rd8+64];
	sub.f64 	%fd79, %fd2, %fd78;
	mul.f64 	%fd80, %fd79, %fd79;
	fma.rn.f64 	%fd81, %fd77, %fd77, %fd80;
	sqrt.rn.f64 	%fd82, %fd81;
	min.f64 	%fd150, %fd75, %fd82;
	add.s32 	%r32, %r32, 8;
	setp.ne.s32 	%p4, %r32, 0;
	@%p4 bra 	$L__BB0_4;
$L__BB0_5:
	setp.eq.s32 	%p5, %r8, 0;
	@%p5 bra 	$L__BB0_13;
	setp.lt.u32 	%p6, %r8, 4;
	@%p6 bra 	$L__BB0_8;
	mul.wide.s32 	%rd9, %r34, 8;
	add.s64 	%rd10, %rd1, %rd9;
	ld.global.f64 	%fd84, [%rd10+16];
	sub.f64 	%fd85, %fd1, %fd84;
	ld.global.f64 	%fd86, [%rd10+24];
	sub.f64 	%fd87, %fd2, %fd86;
	mul.f64 	%fd88, %fd87, %fd87;
	fma.rn.f64 	%fd89, %fd85, %fd85, %fd88;
	sqrt.rn.f64 	%fd90, %fd89;
	min.f64 	%fd91, %fd150, %fd90;
	ld.global.f64 	%fd92, [%rd10+32];
	sub.f64 	%fd93, %fd1, %fd92;
	ld.global.f64 	%fd94, [%rd10+40];
	sub.f64 	%fd95, %fd2, %fd94;
	mul.f64 	%fd96, %fd95, %fd95;
	fma.rn.f64 	%fd97, %fd93, %fd93, %fd96;
	sqrt.rn.f64 	%fd98, %fd97;
	min.f64 	%fd99, %fd91, %fd98;
	ld.global.f64 	%fd100, [%rd10+48];
	sub.f64 	%fd101, %fd1, %fd100;
	ld.global.f64 	%fd102, [%rd10+56];
	sub.f64 	%fd103, %fd2, %fd102;
	mul.f64 	%fd104, %fd103, %fd103;
	fma.rn.f64 	%fd105, %fd101, %fd101, %fd104;
	sqrt.rn.f64 	%fd106, %fd105;
	min.f64 	%fd107, %fd99, %fd106;
	add.s32 	%r34, %r34, 8;
	ld.global.f64 	%fd108, [%rd10+64];
	sub.f64 	%fd109, %fd1, %fd108;
	ld.global.f64 	%fd110, [%rd10+72];
	sub.f64 	%fd111, %fd2, %fd110;
	mul.f64 	%fd112, %fd111, %fd111;
	fma.rn.f64 	%fd113, %fd109, %fd109, %fd112;
	sqrt.rn.f64 	%fd114, %fd113;
	min.f64 	%fd150, %fd107, %fd114;
$L__BB0_8:
	and.b32  	%r26, %r7, 3;
	setp.eq.s32 	%p7, %r26, 0;
	@%p7 bra 	$L__BB0_13;
	setp.eq.s32 	%p8, %r26, 1;
	@%p8 bra 	$L__BB0_11;
	mul.wide.s32 	%rd11, %r34, 8;
	add.s64 	%rd12, %rd1, %rd11;
	ld.global.f64 	%fd116, [%rd12+16];
	sub.f64 	%fd117, %fd1, %fd116;
	ld.global.f64 	%fd118, [%rd12+24];
	sub.f64 	%fd119, %fd2, %fd118;
	mul.f64 	%fd120, %fd119, %fd119;
	fma.rn.f64 	%fd121, %fd117, %fd117, %fd120;
	sqrt.rn.f64 	%fd122, %fd121;
	min.f64 	%fd123, %fd150, %fd122;
	add.s32 	%r34, %r34, 4;
	ld.global.f64 	%fd124, [%rd12+32];
	sub.f64 	%fd125, %fd1, %fd124;
	ld.global.f64 	%fd126, [%rd12+40];
	sub.f64 	%fd127, %fd2, %fd126;
	mul.f64 	%fd128, %fd127, %fd127;
	fma.rn.f64 	%fd129, %fd125, %fd125, %fd128;
	sqrt.rn.f64 	%fd130, %fd129;
	min.f64 	%fd150, %fd123, %fd130;
$L__BB0_11:
	and.b32  	%r27, %r6, 2;
	setp.ne.s32 	%p9, %r27, 0;
	@%p9 bra 	$L__BB0_13;
	mul.wide.s32 	%rd13, %r34, 8;
	add.s64 	%rd14, %rd1, %rd13;
	ld.global.f64 	%fd131, [%rd14+16];
	sub.f64 	%fd132, %fd1, %fd131;
	ld.global.f64 	%fd133, [%rd14+24];
	sub.f64 	%fd134, %fd2, %fd133;
	mul.f64 	%fd135, %fd134, %fd134;
	fma.rn.f64 	%fd136, %fd132, %fd132, %fd135;
	sqrt.rn.f64 	%fd137, %fd136;
	min.f64 	%fd150, %fd150, %fd137;
$L__BB0_13:
	shl.b32 	%r28, %r1, 3;
	mov.u32 	%r29, _ZZ19findMinimumDistancePdS_E18sharedMinDistances;
	add.s32 	%r19, %r29, %r28;
	st.shared.f64 	[%r19], %fd150;
	bar.sync 	0;
	setp.lt.u32 	%p10, %r37, 2;
	@%p10 bra 	$L__BB0_17;
$L__BB0_14:
	shr.u32 	%r21, %r37, 1;
	setp.ge.u32 	%p11, %r1, %r21;
	@%p11 bra 	$L__BB0_16;
	ld.shared.f64 	%fd138, [%r19];
	shl.b32 	%r30, %r21, 3;
	add.s32 	%r31, %r19, %r30;
	ld.shared.f64 	%fd139, [%r31];
	min.f64 	%fd140, %fd138, %fd139;
	st.shared.f64 	[%r19], %fd140;
$L__BB0_16:
	bar.sync 	0;
	setp.gt.u32 	%p12, %r37, 3;
	mov.u32 	%r37, %r21;
	@%p12 bra 	$L__BB0_14;
$L__BB0_17:
	setp.ne.s32 	%p13, %r1, 0;
	@%p13 bra 	$L__BB0_19;
	ld.shared.f64 	%fd141, [_ZZ19findMinimumDistancePdS_E18sharedMinDistances];
	cvta.to.global.u64 	%rd15, %rd3;
	mul.wide.u32 	%rd16, %r2, 8;
	add.s64 	%rd17, %rd15, %rd16;
	st.global.f64 	[%rd17], %fd141;
$L__BB0_19:
	ret;

}


// ===== COMPILED SASS (sm_100) =====

	.target	sm_100

	.elftype	@"ET_EXEC"


//--------------------- .note.nv.tkinfo           --------------------------
	.section	.note.nv.tkinfo,"",@"SHT_NOTE"
	.sectionflags	@"SHF_NOTE_NV_TKINFO"
	.tkinfo
        /*0018*/ 	.word	0x00000002
        /*0030*/ 	.string	""
        /*0030*/ 	.string	"ptxas"
        /*0030*/ 	.string	"Cuda compilation tools, release 13.0, V13.0.88"
        /*0030*/ 	.string	"Build cuda_13.0.r13.0/compiler.36424714_0"
        /*0030*/ 	.string	"-arch sm_100 -m 64 "



//--------------------- .note.nv.cuinfo           --------------------------
	.section	.note.nv.cuinfo,"",@"SHT_NOTE"
	.sectionflags	@"SHF_NOTE_NV_CUINFO"
        /*0018*/ 	.short	0x0002
        /*001a*/ 	.short	0x0064
        /*001c*/ 	.short	0x0082
	.zero		2


//--------------------- .nv.info                  --------------------------
	.section	.nv.info,"",@"SHT_CUDA_INFO"
	.align	4


	//----- nvinfo : EIATTR_REGCOUNT
	.align		4
        /*0000*/ 	.byte	0x04, 0x2f
        /*0002*/ 	.short	(.L_1 - .L_0)
	.align		4
.L_0:
        /*0004*/ 	.word	index@(_Z19findMinimumDistancePdS_)
        /*0008*/ 	.word	0x00000026


	//----- nvinfo : EIATTR_FRAME_SIZE
	.align		4
.L_1:
        /*000c*/ 	.byte	0x04, 0x11
        /*000e*/ 	.short	(.L_3 - .L_2)
	.align		4
.L_2:
        /*0010*/ 	.word	index@($__internal_0_$__cuda_sm20_dsqrt_rn_f64_mediumpath_v1)
        /*0014*/ 	.word	0x00000000


	//----- nvinfo : EIATTR_FRAME_SIZE
	.align		4
.L_3:
        /*0018*/ 	.byte	0x04, 0x11
        /*001a*/ 	.short	(.L_5 - .L_4)
	.align		4
.L_4:
        /*001c*/ 	.word	index@(_Z19findMinimumDistancePdS_)
        /*0020*/ 	.word	0x00000000


	//----- nvinfo : EIATTR_MIN_STACK_SIZE
	.align		4
.L_5:
        /*0024*/ 	.byte	0x04, 0x12
        /*0026*/ 	.short	(.L_7 - .L_6)
	.align		4
.L_6:
        /*0028*/ 	.word	index@(_Z19findMinimumDistancePdS_)
        /*002c*/ 	.word	0x00000000
.L_7:


//--------------------- .nv.compat                --------------------------
	.section	.nv.compat,"",@"SHT_CUDA_COMPAT_INFO"
	.align	4
        /*0000*/ 	.byte	0x02, 0x09, 0x00, 0x00, 0x02, 0x02, 0x01, 0x00, 0x02, 0x05, 0x05, 0x00, 0x03, 0x07, 0x01, 0x01
        /*0010*/ 	.byte	0x02, 0x03, 0x00, 0x00, 0x02, 0x06, 0x01, 0x00, 0x04, 0x0b, 0x08, 0x00, 0x01, 0x00, 0x00, 0x00
        /*0020*/ 	.byte	0x00, 0x00, 0x00, 0x00


//--------------------- .nv.info._Z19findMinimumDistancePdS_ --------------------------
	.section	.nv.info._Z19findMinimumDistancePdS_,"",@"SHT_CUDA_INFO"
	.sectionflags	@""
	.align	4


	//----- nvinfo : EIATTR_CUDA_API_VERSION
	.align		4
        /*0000*/ 	.byte	0x04, 0x37
        /*0002*/ 	.short	(.L_9 - .L_8)
.L_8:
        /*0004*/ 	.word	0x00000082


	//----- nvinfo : EIATTR_KPARAM_INFO
	.align		4
.L_9:
        /*0008*/ 	.byte	0x04, 0x17
        /*000a*/ 	.short	(.L_11 - .L_10)
.L_10:
        /*000c*/ 	.word	0x00000000
        /*0010*/ 	.short	0x0001
        /*0012*/ 	.short	0x0008
        /*0014*/ 	.byte	0x00, 0xf5, 0x21, 0x00


	//----- nvinfo : EIATTR_KPARAM_INFO
	.align		4
.L_11:
        /*0018*/ 	.byte	0x04, 0x17
        /*001a*/ 	.short	(.L_13 - .L_12)
.L_12:
        /*001c*/ 	.word	0x00000000
        /*0020*/ 	.short	0x0000
        /*0022*/ 	.short	0x0000
        /*0024*/ 	.byte	0x00, 0xf5, 0x21, 0x00


	//----- nvinfo : EIATTR_SPARSE_MMA_MASK
	.align		4
.L_13:
        /*0028*/ 	.byte	0x03, 0x50
        /*002a*/ 	.short	0x0000


	//----- nvinfo : EIATTR_MAXREG_COUNT
	.align		4
        /*002c*/ 	.byte	0x03, 0x1b
        /*002e*/ 	.short	0x00ff


	//----- nvinfo : EIATTR_NUM_BARRIERS
	.align		4
        /*0030*/ 	.byte	0x02, 0x4c
        /*0032*/ 	.byte	0x01
	.zero		1


	//----- nvinfo : EIATTR_MERCURY_ISA_VERSION
	.align		4
        /*0034*/ 	.byte	0x03, 0x5f
        /*0036*/ 	.short	0x0101


	//----- nvinfo : EIATTR_VRC_CTA_INIT_COUNT
	.align		4
        /*0038*/ 	.byte	0x02, 0x4a
	.zero		1
	.zero		1


	//----- nvinfo : EIATTR_EXIT_INSTR_OFFSETS
	.align		4
        /*003c*/ 	.byte	0x04, 0x1c
        /*003e*/ 	.short	(.L_15 - .L_14)


	//   ....[0]....
.L_14:
        /*0040*/ 	.word	0x000028a0


	//   ....[1]....
        /*0044*/ 	.word	0x00002920


	//----- nvinfo : EIATTR_CRS_STACK_SIZE
	.align		4
.L_15:
        /*0048*/ 	.byte	0x04, 0x1e
        /*004a*/ 	.short	(.L_17 - .L_16)
.L_16:
        /*004c*/ 	.word	0x00000000


	//----- nvinfo : EIATTR_CBANK_PARAM_SIZE
	.align		4
.L_17:
        /*0050*/ 	.byte	0x03, 0x19
        /*0052*/ 	.short	0x0010


	//----- nvinfo : EIATTR_PARAM_CBANK
	.align		4
        /*0054*/ 	.byte	0x04, 0x0a
        /*0056*/ 	.short	(.L_19 - .L_18)
	.align		4
.L_18:
        /*0058*/ 	.word	index@(.nv.constant0._Z19findMinimumDistancePdS_)
        /*005c*/ 	.short	0x0380
        /*005e*/ 	.short	0x0010


	//----- nvinfo : EIATTR_SW_WAR
	.align		4
.L_19:
        /*0060*/ 	.byte	0x04, 0x36
        /*0062*/ 	.short	(.L_21 - .L_20)
.L_20:
        /*0064*/ 	.word	0x00000008
.L_21:


//--------------------- .nv.callgraph             --------------------------
	.section	.nv.callgraph,"",@"SHT_CUDA_CALLGRAPH"
	.align	4
	.sectionentsize	8
	.align		4
        /*0000*/ 	.word	0x00000000
	.align		4
        /*0004*/ 	.word	0xffffffff
	.align		4
        /*0008*/ 	.word	0x00000000
	.align		4
        /*000c*/ 	.word	0xfffffffe
	.align		4
        /*0010*/ 	.word	0x00000000
	.align		4
        /*0014*/ 	.word	0xfffffffd
	.align		4
        /*0018*/ 	.word	0x00000000
	.align		4
        /*001c*/ 	.word	0xfffffffc


//--------------------- .text._Z19findMinimumDistancePdS_ --------------------------
	.section	.text._Z19findMinimumDistancePdS_,"ax",@progbits
	.align	128
        .global         _Z19findMinimumDistancePdS_
        .type           _Z19findMinimumDistancePdS_,@function
        .size           _Z19findMinimumDistancePdS_,(.L_x_46 - _Z19findMinimumDistancePdS_)
        .other          _Z19findMinimumDistancePdS_,@"STO_CUDA_ENTRY STV_DEFAULT"
_Z19findMinimumDistancePdS_:
.text._Z19findMinimumDistancePdS_:
[----:B------:R-:W-:Y:S01]  /*0000*/  LDC R1, c[0x0][0x37c] ;  /* 0x0000df00ff017b82 */ /* 0x000fe20000000800 */
[----:B------:R-:W0:Y:S01]  /*0010*/  S2R R11, SR_TID.X ;  /* 0x00000000000b7919 */ /* 0x000e220000002100 */
[----:B------:R-:W1:Y:S01]  /*0020*/  LDCU UR4, c[0x0][0x360] ;  /* 0x00006c00ff0477ac */ /* 0x000e620008000800 */
[----:B------:R-:W-:Y:S01]  /*0030*/  BSSY.RECONVERGENT B0, `(.L_x_0) ;  /* 0x000026b000007945 */ /* 0x000fe20003800200 */
[----:B------:R-:W-:Y:S01]  /*0040*/  IMAD.MOV.U32 R24, RZ, RZ, -0x1 ;  /* 0xffffffffff187424 */ /* 0x000fe200078e00ff */
[----:B------:R-:W0:Y:S01]  /*0050*/  S2R R10, SR_CTAID.X ;  /* 0x00000000000a7919 */ /* 0x000e220000002500 */
[----:B------:R-:W2:Y:S01]  /*0060*/  LDCU.64 UR6, c[0x0][0x358] ;  /* 0x00006b00ff0677ac */ /* 0x000ea20008000a00 */
[----:B------:R-:W-:Y:S02]  /*0070*/  IMAD.MOV.U32 R25, RZ, RZ, 0x7fefffff ;  /* 0x7fefffffff197424 */ /* 0x000fe400078e00ff */
[----:B-1----:R-:W-:Y:S02]  /*0080*/  IMAD.U32 R9, RZ, RZ, UR4 ;  /* 0x00000004ff097e24 */ /* 0x002fe4000f8e00ff */
[----:B0-----:R-:W-:-:S05]  /*0090*/  IMAD R8, R10, UR4, R11 ;  /* 0x000000040a087c24 */ /* 0x001fca000f8e020b */
[----:B------:R-:W-:-:S13]  /*00a0*/  ISETP.GT.AND P0, PT, R8, 0x63, PT ;  /* 0x000000630800780c */ /* 0x000fda0003f04270 */
[----:B--2---:R-:W-:Y:S05]  /*00b0*/  @P0 BRA `(.L_x_1) ;  /* 0x0000002400880947 */ /* 0x004fea0003800000 */
[----:B------:R-:W-:-:S13]  /*00c0*/  ISETP.NE.AND P0, PT, R8, 0x63, PT ;  /* 0x000000630800780c */ /* 0x000fda0003f05270 */
[----:B------:R-:W-:Y:S05]  /*00d0*/  @!P0 BRA `(.L_x_1) ;  /* 0x0000002400808947 */ /* 0x000fea0003800000 */
[----:B------:R-:W0:Y:S01]  /*00e0*/  LDC.64 R2, c[0x0][0x380] ;  /* 0x0000e000ff027b82 */ /* 0x000e220000000a00 */
[----:B------:R-:W-:-:S05]  /*00f0*/  SHF.L.U32 R8, R8, 0x1, RZ ;  /* 0x0000000108087819 */ /* 0x000fca00000006ff */
[----:B0-----:R-:W-:-:S05]  /*0100*/  IMAD.WIDE R2, R8, 0x8, R2 ;  /* 0x0000000808027825 */ /* 0x001fca00078e0202 */
[----:B------:R0:W5:Y:S04]  /*0110*/  LDG.E.64 R18, desc[UR6][R2.64] ;  /* 0x0000000602127981 */ /* 0x000168000c1e1b00 */
[----:B------:R0:W5:Y:S01]  /*0120*/  LDG.E.64 R16, desc[UR6][R2.64+0x8] ;  /* 0x0000080602107981 */ /* 0x000162000c1e1b00 */
[----:B------:R-:W-:Y:S01]  /*0130*/  VIMNMX R7, PT, PT, R8, 0xc4, !PT ;  /* 0x000000c408077848 */ /* 0x000fe20007fe0100 */
[----:B------:R-:W-:Y:S01]  /*0140*/  BSSY.RECONVERGENT B2, `(.L_x_2) ;  /* 0x0000143000027945 */ /* 0x000fe20003800200 */
[----:B------:R-:W-:Y:S02]  /*0150*/  IMAD.MOV.U32 R24, RZ, RZ, -0x1 ;  /* 0xffffffffff187424 */ /* 0x000fe400078e00ff */
[----:B------:R-:W-:Y:S01]  /*0160*/  IADD3 R7, PT, PT, R7, 0x1, -R8 ;  /* 0x0000000107077810 */ /* 0x000fe20007ffe808 */
[----:B------:R-:W-:-:S03]  /*0170*/  IMAD.MOV.U32 R25, RZ, RZ, 0x7fefffff ;  /* 0x7fefffffff197424 */ /* 0x000fc600078e00ff */
[C---:B------:R-:W-:Y:S02]  /*0180*/  ISETP.GE.U32.AND P0, PT, R7.reuse, 0xe, PT ;  /* 0x0000000e0700780c */ /* 0x040fe40003f06070 */
[----:B------:R-:W-:-:S04]  /*0190*/  LEA.HI R6, R7, 0x1, RZ, 0x1f ;  /* 0x0000000107067811 */ /* 0x000fc800078ff8ff */
[----:B------:R-:W-:-:S07]  /*01a0*/  LOP3.LUT R5, R6, 0x7, RZ, 0xc0, !PT ;  /* 0x0000000706057812 */ /* 0x000fce00078ec0ff */
[----:B0-----:R-:W-:Y:S05]  /*01b0*/  @!P0 BRA `(.L_x_3) ;  /* 0x0000001000ec8947 */ /* 0x001fea0003800000 */
[----:B------:R-:W0:Y:S01]  /*01c0*/  LDC.64 R14, c[0x0][0x380] ;  /* 0x0000e000ff0e7b82 */ /* 0x000e220000000a00 */
[----:B------:R-:W-:Y:S01]  /*01d0*/  LOP3.LUT R4, R6, 0xfffffff8, RZ, 0xc0, !PT ;  /* 0xfffffff806047812 */ /* 0x000fe200078ec0ff */
[----:B------:R-:W-:Y:S01]  /*01e0*/  IMAD.MOV.U32 R24, RZ, RZ, -0x1 ;  /* 0xffffffffff187424 */ /* 0x000fe200078e00ff */
[----:B------:R-:W-:-:S03]  /*01f0*/  MOV R25, 0x7fefffff ;  /* 0x7fefffff00197802 */ /* 0x000fc60000000f00 */
[----:B------:R-:W-:Y:S01]  /*0200*/  IMAD.MOV R4, RZ, RZ, -R4 ;  /* 0x000000ffff047224 */ /* 0x000fe200078e0a04 */
[----:B0-----:R-:W-:-:S05]  /*0210*/  IADD3 R14, P0, PT, R14, 0x48, RZ ;  /* 0x000000480e0e7810 */ /* 0x001fca0007f1e0ff */
[----:B------:R-:W-:-:S08]  /*0220*/  IMAD.X R15, RZ, RZ, R15, P0 ;  /* 0x000000ffff0f7224 */ /* 0x000fd000000e060f */
.L_x_20:
[----:B------:R-:W-:-:S05]  /*0230*/  IMAD.WIDE R12, R8, 0x8, R14 ;  /* 0x00000008080c7825 */ /* 0x000fca00078e020e */
[----:B------:R-:W2:Y:S04]  /*0240*/  LDG.E.64 R20, desc[UR6][R12.64+-0x30] ;  /* 0xffffd0060c147981 */ /* 0x000ea8000c1e1b00 */
[----:B------:R-:W3:Y:S01]  /*0250*/  LDG.E.64 R2, desc[UR6][R12.64+-0x38] ;  /* 0xffffc8060c027981 */ /* 0x000ee2000c1e1b00 */
[----:B------:R-:W-:Y:S01]  /*0260*/  MOV R32, 0x0 ;  /* 0x0000000000207802 */ /* 0x000fe20000000f00 */
[----:B------:R-:W-:Y:S01]  /*0270*/  IMAD.MOV.U32 R33, RZ, RZ, 0x3fd80000 ;  /* 0x3fd80000ff217424 */ /* 0x000fe200078e00ff */
[----:B------:R-:W-:Y:S01]  /*0280*/  BSSY.RECONVERGENT B3, `(.L_x_4) ;  /* 0x000001c000037945 */ /* 0x000fe20003800200 */
[----:B------:R-:W-:-:S05]  /*0290*/  VIADD R4, R4, 0x8 ;  /* 0x0000000804047836 */ /* 0x000fca0000000000 */
[----:B------:R-:W-:Y:S01]  /*02a0*/  ISETP.NE.AND P0, PT, R4, RZ, PT ;  /* 0x000000ff0400720c */ /* 0x000fe20003f05270 */
[----:B--2--5:R-:W-:Y:S02]  /*02b0*/  DADD R20, R16, -R20 ;  /* 0x0000000010147229 */ /* 0x024fe40000000814 */
[----:B---3--:R-:W-:-:S06]  /*02c0*/  DADD R2, R18, -R2 ;  /* 0x0000000012027229 */ /* 0x008fcc0000000802 */
[----:B------:R-:W-:-:S08]  /*02d0*/  DMUL R30, R20, R20 ;  /* 0x00000014141e7228 */ /* 0x000fd00000000000 */
[----:B------:R-:W-:-:S06]  /*02e0*/  DFMA R30, R2, R2, R30 ;  /* 0x00000002021e722b */ /* 0x000fcc000000001e */
[----:B------:R-:W0:Y:S04]  /*02f0*/  MUFU.RSQ64H R21, R31 ;  /* 0x0000001f00157308 */ /* 0x000e280000001c00 */
[----:B------:R-:W-:-:S05]  /*0300*/  VIADD R20, R31, 0xfcb00000 ;  /* 0xfcb000001f147836 */ /* 0x000fca0000000000 */
[----:B------:R-:W-:Y:S01]  /*0310*/  ISETP.GE.U32.AND P1, PT, R20, 0x7ca00000, PT ;  /* 0x7ca000001400780c */ /* 0x000fe20003f26070 */
[----:B0-----:R-:W-:-:S08]  /*0320*/  DMUL R2, R20, R20 ;  /* 0x0000001414027228 */ /* 0x001fd00000000000 */
[----:B------:R-:W-:-:S08]  /*0330*/  DFMA R2, R30, -R2, 1 ;  /* 0x3ff000001e02742b */ /* 0x000fd00000000802 */
[----:B------:R-:W-:Y:S02]  /*0340*/  DFMA R32, R2, R32, 0.5 ;  /* 0x3fe000000220742b */ /* 0x000fe40000000020 */
[----:B------:R-:W-:-:S08]  /*0350*/  DMUL R2, R20, R2 ;  /* 0x0000000214027228 */ /* 0x000fd00000000000 */
[----:B------:R-:W-:-:S08]  /*0360*/  DFMA R32, R32, R2, R20 ;  /* 0x000000022020722b */ /* 0x000fd00000000014 */
[----:B------:R-:W-:Y:S02]  /*0370*/  DMUL R2, R30, R32 ;  /* 0x000000201e027228 */ /* 0x000fe40000000000 */
[----:B------:R-:W-:Y:S01]  /*0380*/  VIADD R27, R33, 0xfff00000 ;  /* 0xfff00000211b7836 */ /* 0x000fe20000000000 */
[----:B------:R-:W-:-:S05]  /*0390*/  MOV R26, R32 ;  /* 0x00000020001a7202 */ /* 0x000fca0000000f00 */
[----:B------:R-:W-:-:S08]  /*03a0*/  DFMA R22, R2, -R2, R30 ;  /* 0x800000020216722b */ /* 0x000fd0000000001e */
[----:B------:R-:W-:Y:S01]  /*03b0*/  DFMA R28, R22, R26, R2 ;  /* 0x0000001a161c722b */ /* 0x000fe20000000002 */
[----:B------:R-:W-:Y:S10]  /*03c0*/  @!P1 BRA `(.L_x_5) ;  /* 0x00000000001c9947 */ /* 0x000ff40003800000 */
[----:B------:R-:W-:Y:S01]  /*03d0*/  IMAD.MOV.U32 R0, RZ, RZ, R32 ;  /* 0x000000ffff007224 */ /* 0x000fe200078e0020 */
[----:B------:R-:W-:Y:S01]  /*03e0*/  MOV R26, 0x420 ;  /* 0x00000420001a7802 */ /* 0x000fe20000000f00 */
[----:B------:R-:W-:Y:S02]  /*03f0*/  IMAD.MOV.U32 R28, RZ, RZ, R30 ;  /* 0x000000ffff1c7224 */ /* 0x000fe400078e001e */
[----:B------:R-:W-:-:S07]  /*0400*/  IMAD.MOV.U32 R21, RZ, RZ, R31 ;  /* 0x000000ffff157224 */ /* 0x000fce00078e001f */
[----:B------:R-:W-:Y:S05]  /*0410*/  CALL.REL.NOINC `($__internal_0_$__cuda_sm20_dsqrt_rn_f64_mediumpath_v1) ;  /* 0x0000002400447944 */ /* 0x000fea0003c00000 */
[----:B------:R-:W-:Y:S01]  /*0420*/  MOV R28, R2 ;  /* 0x00000002001c7202 */ /* 0x000fe20000000f00 */
[----:B------:R-:W-:-:S07]  /*0430*/  IMAD.MOV.U32 R29, RZ, RZ, R3 ;  /* 0x000000ffff1d7224 */ /* 0x000fce00078e0003 */
.L_x_5:
[----:B------:R-:W-:Y:S05]  /*0440*/  BSYNC.RECONVERGENT B3 ;  /* 0x0000000000037941 */ /* 0x000fea0003800200 */
.L_x_4:
[----:B------:R-:W2:Y:S04]  /*0450*/  LDG.E.64 R20, desc[UR6][R12.64+-0x20] ;  /* 0xffffe0060c147981 */ /* 0x000ea8000c1e1b00 */
[----:B------:R-:W3:Y:S01]  /*0460*/  LDG.E.64 R2, desc[UR6][R12.64+-0x28] ;  /* 0xffffd8060c027981 */ /* 0x000ee2000c1e1b00 */
[----:B------:R-:W-:Y:S01]  /*0470*/  IMAD.MOV.U32 R32, RZ, RZ, 0x0 ;  /* 0x00000000ff207424 */ /* 0x000fe200078e00ff */
[----:B------:R-:W-:Y:S01]  /*0480*/  MOV R33, 0x3fd80000 ;  /* 0x3fd8000000217802 */ /* 0x000fe20000000f00 */
[----:B------:R-:W-:Y:S01]  /*0490*/  DSETP.MIN.AND P1, P2, R28, R24, PT ;  /* 0x000000181c00722a */ /* 0x000fe20003a20000 */
[----:B------:R-:W-:Y:S01]  /*04a0*/  IMAD.MOV.U32 R0, RZ, RZ, R28 ;  /* 0x000000ffff007224 */ /* 0x000fe200078e001c */
[----:B------:R-:W-:Y:S01]  /*04b0*/  BSSY.RECONVERGENT B3, `(.L_x_6) ;  /* 0x000001f000037945 */ /* 0x000fe20003800200 */
[----:B------:R-:W-:-:S05]  /*04c0*/  IMAD.MOV.U32 R35, RZ, RZ, R24 ;  /* 0x000000ffff237224 */ /* 0x000fca00078e0018 */
[----:B------:R-:W-:Y:S02]  /*04d0*/  SEL R24, R0, R35, P1 ;  /* 0x0000002300187207 */ /* 0x000fe40000800000 */
[----:B------:R-:W-:-:S04]  /*04e0*/  FSEL R35, R29, R25, P1 ;  /* 0x000000191d237208 */ /* 0x000fc80000800000 */
[----:B------:R-:W-:-:S05]  /*04f0*/  @P2 LOP3.LUT R35, R25, 0x80000, RZ, 0xfc, !PT ;  /* 0x0008000019232812 */ /* 0x000fca00078efcff */
[----:B------:R-:W-:Y:S01]  /*0500*/  IMAD.MOV.U32 R25, RZ, RZ, R35 ;  /* 0x000000ffff197224 */ /* 0x000fe200078e0023 */
[----:B--2---:R-:W-:Y:S02]  /*0510*/  DADD R20, R16, -R20 ;  /* 0x0000000010147229 */ /* 0x004fe40000000814 */
        /* <DEDUP_REMOVED lines=18> */
[----:B------:R-:W-:Y:S01]  /*0640*/  MOV R21, R31 ;  /* 0x0000001f00157202 */ /* 0x000fe20000000f00 */
[----:B------:R-:W-:Y:S01]  /*0650*/  IMAD.MOV.U32 R28, RZ, RZ, R30 ;  /* 0x000000ffff1c7224 */ /* 0x000fe200078e001e */
[----:B------:R-:W-:-:S07]  /*0660*/  MOV R26, 0x680 ;  /* 0x00000680001a7802 */ /* 0x000fce0000000f00 */
[----:B------:R-:W-:Y:S05]  /*0670*/  CALL.REL.NOINC `($__internal_0_$__cuda_sm20_dsqrt_rn_f64_mediumpath_v1) ;  /* 0x0000002000ac7944 */ /* 0x000fea0003c00000 */
[----:B------:R-:W-:Y:S02]  /*0680*/  IMAD.MOV.U32 R28, RZ, RZ, R2 ;  /* 0x000000ffff1c7224 */ /* 0x000fe400078e0002 */
[----:B------:R-:W-:-:S07]  /*0690*/  IMAD.MOV.U32 R29, RZ, RZ, R3 ;  /* 0x000000ffff1d7224 */ /* 0x000fce00078e0003 */
.L_x_7:
[----:B------:R-:W-:Y:S05]  /*06a0*/  BSYNC.RECONVERGENT B3 ;  /* 0x0000000000037941 */ /* 0x000fea0003800200 */
.L_x_6:
[----:B------:R-:W2:Y:S04]  /*06b0*/  LDG.E.64 R20, desc[UR6][R12.64+-0x10] ;  /* 0xfffff0060c147981 */ /* 0x000ea8000c1e1b00 */
[----:B------:R-:W3:Y:S01]  /*06c0*/  LDG.E.64 R2, desc[UR6][R12.64+-0x18] ;  /* 0xffffe8060c027981 */ /* 0x000ee2000c1e1b00 */
[----:B------:R-:W-:Y:S01]  /*06d0*/  MOV R32, 0x0 ;  /* 0x0000000000207802 */ /* 0x000fe20000000f00 */
[----:B------:R-:W-:Y:S01]  /*06e0*/  IMAD.MOV.U32 R33, RZ, RZ, 0x3fd80000 ;  /* 0x3fd80000ff217424 */ /* 0x000fe200078e00ff */
[----:B------:R-:W-:Y:S01]  /*06f0*/  DSETP.MIN.AND P1, P2, R24, R28, PT ;  /* 0x0000001c1800722a */ /* 0x000fe20003a20000 */
[----:B------:R-:W-:Y:S01]  /*0700*/  IMAD.MOV.U32 R0, RZ, RZ, R24 ;  /* 0x000000ffff007224 */ /* 0x000fe200078e0018 */
[----:B------:R-:W-:Y:S01]  /*0710*/  BSSY.RECONVERGENT B3, `(.L_x_8) ;  /* 0x000001f000037945 */ /* 0x000fe20003800200 */
[----:B------:R-:W-:-:S02]  /*0720*/  IMAD.MOV.U32 R35, RZ, RZ, R28 ;  /* 0x000000ffff237224 */ /* 0x000fc400078e001c */
[----:B------:R-:W-:-:S03]  /*0730*/  IMAD.MOV.U32 R34, RZ, RZ, R29 ;  /* 0x000000ffff227224 */ /* 0x000fc600078e001d */
[----:B------:R-:W-:Y:S02]  /*0740*/  SEL R24, R0, R35, P1 ;  /* 0x0000002300187207 */ /* 0x000fe40000800000 */
[----:B------:R-:W-:-:S04]  /*0750*/  FSEL R25, R25, R34, P1 ;  /* 0x0000002219197208 */ /* 0x000fc80000800000 */
[----:B------:R-:W-:Y:S01]  /*0760*/  @P2 LOP3.LUT R25, R34, 0x80000, RZ, 0xfc, !PT ;  /* 0x0008000022192812 */ /* 0x000fe200078efcff */
        /* <DEDUP_REMOVED lines=13> */
[----:B------:R-:W-:Y:S01]  /*0840*/  IADD3 R27, PT, PT, R33, -0x100000, RZ ;  /* 0xfff00000211b7810 */ /* 0x000fe20007ffe0ff */
[----:B------:R-:W-:-:S05]  /*0850*/  IMAD.MOV.U32 R26, RZ, RZ, R32 ;  /* 0x000000ffff1a7224 */ /* 0x000fca00078e0020 */
        /* <DEDUP_REMOVED lines=10> */
.L_x_9:
[----:B------:R-:W-:Y:S05]  /*0900*/  BSYNC.RECONVERGENT B3 ;  /* 0x0000000000037941 */ /* 0x000fea0003800200 */
.L_x_8:
[----:B------:R-:W2:Y:S04]  /*0910*/  LDG.E.64 R20, desc[UR6][R12.64] ;  /* 0x000000060c147981 */ /* 0x000ea8000c1e1b00 */
[----:B------:R-:W3:Y:S01]  /*0920*/  LDG.E.64 R2, desc[UR6][R12.64+-0x8] ;  /* 0xfffff8060c027981 */ /* 0x000ee2000c1e1b00 */
[----:B------:R-:W-:Y:S01]  /*0930*/  IMAD.MOV.U32 R32, RZ, RZ, 0x0 ;  /* 0x00000000ff207424 */ /* 0x000fe200078e00ff */
[----:B------:R-:W-:Y:S01]  /*0940*/  DSETP.MIN.AND P1, P2, R24, R28, PT ;  /* 0x0000001c1800722a */ /* 0x000fe20003a20000 */
[----:B------:R-:W-:Y:S01]  /*0950*/  IMAD.MOV.U32 R33, RZ, RZ, 0x3fd80000 ;  /* 0x3fd80000ff217424 */ /* 0x000fe200078e00ff */
[----:B------:R-:W-:Y:S01]  /*0960*/  MOV R35, R28 ;  /* 0x0000001c00237202 */ /* 0x000fe20000000f00 */
[----:B------:R-:W-:Y:S01]  /*0970*/  IMAD.MOV.U32 R0, RZ, RZ, R24 ;  /* 0x000000ffff007224 */ /* 0x000fe200078e0018 */
[----:B------:R-:W-:Y:S01]  /*0980*/  BSSY.RECONVERGENT B3, `(.L_x_10) ;  /* 0x000001e000037945 */ /* 0x000fe20003800200 */
        /* <DEDUP_REMOVED lines=9> */
[----:B------:R-:W-:-:S04]  /*0a20*/  IADD3 R20, PT, PT, R31, -0x3500000, RZ ;  /* 0xfcb000001f147810 */ /* 0x000fc80007ffe0ff */
[----:B------:R-:W-:Y:S02]  /*0a30*/  ISETP.GE.U32.AND P1, PT, R20, 0x7ca00000, PT ;  /* 0x7ca000001400780c */ /* 0x000fe40003f26070 */
[----:B0-----:R-:W-:-:S08]  /*0a40*/  DMUL R2, R20, R20 ;  /* 0x0000001414027228 */ /* 0x001fd00000000000 */
[----:B------:R-:W-:-:S08]  /*0a50*/  DFMA R2, R30, -R2, 1 ;  /* 0x3ff000001e02742b */ /* 0x000fd00000000802 */
[----:B------:R-:W-:Y:S02]  /*0a60*/  DFMA R32, R2, R32, 0.5 ;  /* 0x3fe000000220742b */ /* 0x000fe40000000020 */
[----:B------:R-:W-:-:S08]  /*0a70*/  DMUL R2, R20, R2 ;  /* 0x0000000214027228 */ /* 0x000fd00000000000 */
[----:B------:R-:W-:-:S08]  /*0a80*/  DFMA R32, R32, R2, R20 ;  /* 0x000000022020722b */ /* 0x000fd00000000014 */
[----:B------:R-:W-:Y:S02]  /*0a90*/  DMUL R2, R30, R32 ;  /* 0x000000201e027228 */ /* 0x000fe40000000000 */
[----:B------:R-:W-:Y:S02]  /*0aa0*/  VIADD R27, R33, 0xfff00000 ;  /* 0xfff00000211b7836 */ /* 0x000fe40000000000 */
[----:B------:R-:W-:-:S04]  /*0ab0*/  IMAD.MOV.U32 R26, RZ, RZ, R32 ;  /* 0x000000ffff1a7224 */ /* 0x000fc800078e0020 */
[----:B------:R-:W-:-:S08]  /*0ac0*/  DFMA R22, R2, -R2, R30 ;  /* 0x800000020216722b */ /* 0x000fd0000000001e */
[----:B------:R-:W-:Y:S01]  /*0ad0*/  DFMA R28, R22, R26, R2 ;  /* 0x0000001a161c722b */ /* 0x000fe20000000002 */
[----:B------:R-:W-:Y:S10]  /*0ae0*/  @!P1 BRA `(.L_x_11) ;  /* 0x00000000001c9947 */ /* 0x000ff40003800000 */
[----:B------:R-:W-:Y:S01]  /*0af0*/  MOV R0, R32 ;  /* 0x0000002000007202 */ /* 0x000fe20000000f00 */
[----:B------:R-:W-:Y:S01]  /*0b00*/  IMAD.MOV.U32 R28, RZ, RZ, R30 ;  /* 0x000000ffff1c7224 */ /* 0x000fe200078e001e */
[----:B------:R-:W-:Y:S01]  /*0b10*/  MOV R26, 0xb40 ;  /* 0x00000b40001a7802 */ /* 0x000fe20000000f00 */
[----:B------:R-:W-:-:S07]  /*0b20*/  IMAD.MOV.U32 R21, RZ, RZ, R31 ;  /* 0x000000ffff157224 */ /* 0x000fce00078e001f */
[----:B------:R-:W-:Y:S05]  /*0b30*/  CALL.REL.NOINC `($__internal_0_$__cuda_sm20_dsqrt_rn_f64_mediumpath_v1) ;  /* 0x0000001c007c7944 */ /* 0x000fea0003c00000 */
[----:B------:R-:W-:Y:S01]  /*0b40*/  IMAD.MOV.U32 R28, RZ, RZ, R2 ;  /* 0x000000ffff1c7224 */ /* 0x000fe200078e0002 */
[----:B------:R-:W-:-:S07]  /*0b50*/  MOV R29, R3 ;  /* 0x00000003001d7202 */ /* 0x000fce0000000f00 */
.L_x_11:
[----:B------:R-:W-:Y:S05]  /*0b60*/  BSYNC.RECONVERGENT B3 ;  /* 0x0000000000037941 */ /* 0x000fea0003800200 */
.L_x_10:
        /* <DEDUP_REMOVED lines=37> */
.L_x_13:
[----:B------:R-:W-:Y:S05]  /*0dc0*/  BSYNC.RECONVERGENT B3 ;  /* 0x0000000000037941 */ /* 0x000fea0003800200 */
.L_x_12:
[----:B------:R-:W2:Y:S04]  /*0dd0*/  LDG.E.64 R20, desc[UR6][R12.64+0x20] ;  /* 0x000020060c147981 */ /* 0x000ea8000c1e1b00 */
[----:B------:R-:W3:Y:S01]  /*0de0*/  LDG.E.64 R2, desc[UR6][R12.64+0x18] ;  /* 0x000018060c027981 */ /* 0x000ee2000c1e1b00 */
[----:B------:R-:W-:Y:S01]  /*0df0*/  IMAD.MOV.U32 R32, RZ, RZ, 0x0 ;  /* 0x00000000ff207424 */ /* 0x000fe200078e00ff */
[----:B------:R-:W-:Y:S01]  /*0e00*/  MOV R33, 0x3fd80000 ;  /* 0x3fd8000000217802 */ /* 0x000fe20000000f00 */
[----:B------:R-:W-:Y:S01]  /*0e10*/  DSETP.MIN.AND P1, P2, R24, R28, PT ;  /* 0x0000001c1800722a */ /* 0x000fe20003a20000 */
[----:B------:R-:W-:Y:S01]  /*0e20*/  IMAD.MOV.U32 R0, RZ, RZ, R24 ;  /* 0x000000ffff007224 */ /* 0x000fe200078e0018 */
[----:B------:R-:W-:Y:S01]  /*0e30*/  MOV R34, R29 ;  /* 0x0000001d00227202 */ /* 0x000fe20000000f00 */
[----:B------:R-:W-:Y:S01]  /*0e40*/  IMAD.MOV.U32 R35, RZ, RZ, R28 ;  /* 0x000000ffff237224 */ /* 0x000fe200078e001c */
[----:B------:R-:W-:Y:S02]  /*0e50*/  BSSY.RECONVERGENT B3, `(.L_x_14) ;  /* 0x000001d000037945 */ /* 0x000fe40003800200 */
[----:B------:R-:W-:-:S02]  /*0e60*/  FSEL R25, R25, R34, P1 ;  /* 0x0000002219197208 */ /* 0x000fc40000800000 */
[----:B------:R-:W-:-:S06]  /*0e70*/  SEL R24, R0, R35, P1 ;  /* 0x0000002300187207 */ /* 0x000fcc0000800000 */
        /* <DEDUP_REMOVED lines=26> */
.L_x_15:
[----:B------:R-:W-:Y:S05]  /*1020*/  BSYNC.RECONVERGENT B3 ;  /* 0x0000000000037941 */ /* 0x000fea0003800200 */
.L_x_14:
        /* <DEDUP_REMOVED lines=37> */
.L_x_17:
[----:B------:R-:W-:Y:S05]  /*1280*/  BSYNC.RECONVERGENT B3 ;  /* 0x0000000000037941 */ /* 0x000fea0003800200 */
.L_x_16:
[----:B------:R-:W2:Y:S04]  /*1290*/  LDG.E.64 R20, desc[UR6][R12.64+0x40] ;  /* 0x000040060c147981 */ /* 0x000ea8000c1e1b00 */
[----:B------:R0:W3:Y:S01]  /*12a0*/  LDG.E.64 R2, desc[UR6][R12.64+0x38] ;  /* 0x000038060c027981 */ /* 0x0000e2000c1e1b00 */
[----:B------:R-:W-:Y:S01]  /*12b0*/  IMAD.MOV.U32 R32, RZ, RZ, 0x0 ;  /* 0x00000000ff207424 */ /* 0x000fe200078e00ff */
[----:B------:R-:W-:Y:S01]  /*12c0*/  DSETP.MIN.AND P1, P2, R24, R28, PT ;  /* 0x0000001c1800722a */ /* 0x000fe20003a20000 */
[----:B------:R-:W-:Y:S01]  /*12d0*/  IMAD.MOV.U32 R33, RZ, RZ, 0x3fd80000 ;  /* 0x3fd80000ff217424 */ /* 0x000fe200078e00ff */
[----:B------:R-:W-:Y:S01]  /*12e0*/  BSSY.RECONVERGENT B3, `(.L_x_18) ;  /* 0x0000020000037945 */ /* 0x000fe20003800200 */
[----:B------:R-:W-:Y:S02]  /*12f0*/  VIADD R8, R8, 0x10 ;  /* 0x0000001008087836 */ /* 0x000fe40000000000 */
[----:B0-----:R-:W-:Y:S01]  /*1300*/  IMAD.MOV.U32 R12, RZ, RZ, R24 ;  /* 0x000000ffff0c7224 */ /* 0x001fe200078e0018 */
[----:B------:R-:W-:-:S04]  /*1310*/  MOV R13, R28 ;  /* 0x0000001c000d7202 */ /* 0x000fc80000000f00 */
[----:B------:R-:W-:Y:S02]  /*1320*/  SEL R12, R12, R13, P1 ;  /* 0x0000000d0c0c7207 */ /* 0x000fe40000800000 */
[----:B------:R-:W-:Y:S02]  /*1330*/  FSEL R13, R25, R29, P1 ;  /* 0x0000001d190d7208 */ /* 0x000fe40000800000 */
        /* <DEDUP_REMOVED lines=26> */
.L_x_19:
[----:B------:R-:W-:Y:S05]  /*14e0*/  BSYNC.RECONVERGENT B3 ;  /* 0x0000000000037941 */ /* 0x000fea0003800200 */
.L_x_18:
[----:B------:R-:W-:Y:S01]  /*14f0*/  DSETP.MIN.AND P1, P2, R12, R24, PT ;  /* 0x000000180c00722a */ /* 0x000fe20003a20000 */
[----:B------:R-:W-:Y:S02]  /*1500*/  IMAD.MOV.U32 R0, RZ, RZ, R13 ;  /* 0x000000ffff007224 */ /* 0x000fe400078e000d */
[----:B------:R-:W-:-:S03]  /*1510*/  IMAD.MOV.U32 R3, RZ, RZ, R25 ;  /* 0x000000ffff037224 */ /* 0x000fc600078e0019 */
[----:B------:R-:W-:Y:S02]  /*1520*/  SEL R24, R12, R24, P1 ;  /* 0x000000180c187207 */ /* 0x000fe40000800000 */
[----:B------:R-:W-:-:S06]  /*1530*/  FSEL R21, R0, R3, P1 ;  /* 0x0000000300157208 */ /* 0x000fcc0000800000 */
[----:B------:R-:W-:-:S05]  /*1540*/  @P2 LOP3.LUT R21, R3, 0x80000, RZ, 0xfc, !PT ;  /* 0x0008000003152812 */ /* 0x000fca00078efcff */
[----:B------:R-:W-:Y:S01]  /*1550*/  IMAD.MOV.U32 R25, RZ, RZ, R21 ;  /* 0x000000ffff197224 */ /* 0x000fe200078e0015 */
[----:B------:R-:W-:Y:S06]  /*1560*/  @P0 BRA `(.L_x_20) ;  /* 0xffffffec00300947 */ /* 0x000fec000383ffff */
.L_x_3:
[----:B------:R-:W-:Y:S05]  /*1570*/  BSYNC.RECONVERGENT B2 ;  /* 0x0000000000027941 */ /* 0x000fea0003800200 */
.L_x_2:
[----:B------:R-:W-:-:S13]  /*1580*/  ISETP.NE.AND P0, PT, R5, RZ, PT ;  /* 0x000000ff0500720c */ /* 0x000fda0003f05270 */
[----:B------:R-:W-:Y:S05]  /*1590*/  @!P0 BRA `(.L_x_1) ;  /* 0x0000001000508947 */ /* 0x000fea0003800000 */
[----:B------:R-:W-:Y:S01]  /*15a0*/  ISETP.GE.U32.AND P0, PT, R5, 0x4, PT ;  /* 0x000000040500780c */ /* 0x000fe20003f06070 */
[----:B------:R-:W-:-:S12]  /*15b0*/  BSSY.RECONVERGENT B2, `(.L_x_21) ;  /* 0x0000097000027945 */ /* 0x000fd80003800200 */
[----:B------:R-:W-:Y:S05]  /*15c0*/  @!P0 BRA `(.L_x_22) ;  /* 0x0000000800548947 */ /* 0x000fea0003800000 */
[----:B------:R-:W0:Y:S02]  /*15d0*/  LDC.64 R4, c[0x0][0x380] ;  /* 0x0000e000ff047b82 */ /* 0x000e240000000a00 */
[----:B0-----:R-:W-:-:S05]  /*15e0*/  IMAD.WIDE R4, R8, 0x8, R4 ;  /* 0x0000000808047825 */ /* 0x001fca00078e0204 */
[----:B------:R-:W2:Y:S04]  /*15f0*/  LDG.E.64 R12, desc[UR6][R4.64+0x18] ;  /* 0x00001806040c7981 */ /* 0x000ea8000c1e1b00 */
[----:B------:R-:W3:Y:S01]  /*1600*/  LDG.E.64 R2, desc[UR6][R4.64+0x10] ;  /* 0x0000100604027981 */ /* 0x000ee2000c1e1b00 */
[----:B------:R-:W-:Y:S01]  /*1610*/  BSSY.RECONVERGENT B3, `(.L_x_23) ;  /* 0x000001b000037945 */ /* 0x000fe20003800200 */
[----:B--2--5:R-:W-:Y:S02]  /*1620*/  DADD R12, R16, -R12 ;  /* 0x00000000100c7229 */ /* 0x024fe4000000080c */
[----:B---3--:R-:W-:-:S06]  /*1630*/  DADD R2, R18, -R2 ;  /* 0x0000000012027229 */ /* 0x008fcc0000000802 */
[----:B------:R-:W-:Y:S01]  /*1640*/  DMUL R28, R12, R12 ;  /* 0x0000000c0c1c7228 */ /* 0x000fe20000000000 */
[----:B------:R-:W-:Y:S02]  /*1650*/  IMAD.MOV.U32 R12, RZ, RZ, 0x0 ;  /* 0x00000000ff0c7424 */ /* 0x000fe400078e00ff */
[----:B------:R-:W-:-:S05]  /*1660*/  IMAD.MOV.U32 R13, RZ, RZ, 0x3fd80000 ;  /* 0x3fd80000ff0d7424 */ /* 0x000fca00078e00ff */
        /* <DEDUP_REMOVED lines=17> */
[----:B------:R-:W-:-:S07]  /*1780*/  IMAD.MOV.U32 R21, RZ, RZ, R29 ;  /* 0x000000ffff157224 */ /* 0x000fce00078e001d */
[----:B------:R-:W-:Y:S05]  /*1790*/  CALL.REL.NOINC `($__internal_0_$__cuda_sm20_dsqrt_rn_f64_mediumpath_v1) ;  /* 0x0000001000647944 */ /* 0x000fea0003c00000 */
[----:B------:R-:W-:Y:S01]  /*17a0*/  IMAD.MOV.U32 R12, RZ, RZ, R2 ;  /* 0x000000ffff0c7224 */ /* 0x000fe200078e0002 */
[----:B------:R-:W-:-:S07]  /*17b0*/  MOV R13, R3 ;  /* 0x00000003000d7202 */ /* 0x000fce0000000f00 */
.L_x_24:
[----:B------:R-:W-:Y:S05]  /*17c0*/  BSYNC.RECONVERGENT B3 ;  /* 0x0000000000037941 */ /* 0x000fea0003800200 */
.L_x_23:
[----:B------:R-:W2:Y:S04]  /*17d0*/  LDG.E.64 R14, desc[UR6][R4.64+0x28] ;  /* 0x00002806040e7981 */ /* 0x000ea8000c1e1b00 */
[----:B------:R-:W3:Y:S01]  /*17e0*/  LDG.E.64 R2, desc[UR6][R4.64+0x20] ;  /* 0x0000200604027981 */ /* 0x000ee2000c1e1b00 */
[----:B------:R-:W-:Y:S01]  /*17f0*/  IMAD.MOV.U32 R30, RZ, RZ, 0x0 ;  /* 0x00000000ff1e7424 */ /* 0x000fe200078e00ff */
[----:B------:R-:W-:Y:S01]  /*1800*/  DSETP.MIN.AND P0, P1, R24, R12, PT ;  /* 0x0000000c1800722a */ /* 0x000fe20003900000 */
[----:B------:R-:W-:Y:S01]  /*1810*/  IMAD.MOV.U32 R31, RZ, RZ, 0x3fd80000 ;  /* 0x3fd80000ff1f7424 */ /* 0x000fe200078e00ff */
[----:B------:R-:W-:Y:S01]  /*1820*/  MOV R0, R24 ;  /* 0x0000001800007202 */ /* 0x000fe20000000f00 */
[----:B------:R-:W-:Y:S03]  /*1830*/  BSSY.RECONVERGENT B3, `(.L_x_25) ;  /* 0x000001e000037945 */ /* 0x000fe60003800200 */
[----:B------:R-:W-:-:S08]  /*1840*/  FSEL R25, R25, R13, P0 ;  /* 0x0000000d19197208 */ /* 0x000fd00000000000 */
[----:B------:R-:W-:-:S04]  /*1850*/  @P1 LOP3.LUT R25, R13, 0x80000, RZ, 0xfc, !PT ;  /* 0x000800000d191812 */ /* 0x000fc800078efcff */
[----:B------:R-:W-:Y:S01]  /*1860*/  MOV R13, R25 ;  /* 0x00000019000d7202 */ /* 0x000fe20000000f00 */
[----:B--2---:R-:W-:Y:S02]  /*1870*/  DADD R14, R16, -R14 ;  /* 0x00000000100e7229 */ /* 0x004fe4000000080e */
[----:B---3--:R-:W-:-:S06]  /*1880*/  DADD R2, R18, -R2 ;  /* 0x0000000012027229 */ /* 0x008fcc0000000802 */
[----:B------:R-:W-:Y:S01]  /*1890*/  DMUL R28, R14, R14 ;  /* 0x0000000e0e1c7228 */ /* 0x000fe20000000000 */
[----:B------:R-:W-:-:S05]  /*18a0*/  IMAD.MOV.U32 R15, RZ, RZ, R12 ;  /* 0x000000ffff0f7224 */ /* 0x000fca00078e000c */
[----:B------:R-:W-:Y:S02]  /*18b0*/  SEL R12, R0, R15, P0 ;  /* 0x0000000f000c7207 */ /* 0x000fe40000000000 */
        /* <DEDUP_REMOVED lines=21> */
.L_x_26:
[----:B------:R-:W-:Y:S05]  /*1a10*/  BSYNC.RECONVERGENT B3 ;  /* 0x0000000000037941 */ /* 0x000fea0003800200 */
.L_x_25:
        /* <DEDUP_REMOVED lines=36> */
.L_x_28:
[----:B------:R-:W-:Y:S05]  /*1c60*/  BSYNC.RECONVERGENT B3 ;  /* 0x0000000000037941 */ /* 0x000fea0003800200 */
.L_x_27:
[----:B------:R-:W2:Y:S04]  /*1c70*/  LDG.E.64 R20, desc[UR6][R4.64+0x48] ;  /* 0x0000480604147981 */ /* 0x000ea8000c1e1b00 */
[----:B------:R0:W3:Y:S01]  /*1c80*/  LDG.E.64 R2, desc[UR6][R4.64+0x40] ;  /* 0x0000400604027981 */ /* 0x0000e2000c1e1b00 */
[----:B------:R-:W-:Y:S01]  /*1c90*/  IMAD.MOV.U32 R24, RZ, RZ, 0x0 ;  /* 0x00000000ff187424 */ /* 0x000fe200078e00ff */
[----:B------:R-:W-:Y:S01]  /*1ca0*/  MOV R25, 0x3fd80000 ;  /* 0x3fd8000000197802 */ /* 0x000fe20000000f00 */
[----:B------:R-:W-:Y:S01]  /*1cb0*/  DSETP.MIN.AND P0, P1, R12, R14, PT ;  /* 0x0000000e0c00722a */ /* 0x000fe20003900000 */
[----:B------:R-:W-:Y:S01]  /*1cc0*/  BSSY.RECONVERGENT B3, `(.L_x_29) ;  /* 0x000001f000037945 */ /* 0x000fe20003800200 */
[----:B------:R-:W-:Y:S02]  /*1cd0*/  VIADD R8, R8, 0x8 ;  /* 0x0000000808087836 */ /* 0x000fe40000000000 */
[----:B0-----:R-:W-:-:S02]  /*1ce0*/  IMAD.MOV.U32 R4, RZ, RZ, R12 ;  /* 0x000000ffff047224 */ /* 0x001fc400078e000c */
[----:B------:R-:W-:-:S05]  /*1cf0*/  IMAD.MOV.U32 R5, RZ, RZ, R14 ;  /* 0x000000ffff057224 */ /* 0x000fca00078e000e */
        /* <DEDUP_REMOVED lines=21> */
[----:B------:R-:W-:Y:S01]  /*1e50*/  MOV R0, R24 ;  /* 0x0000001800007202 */ /* 0x000fe20000000f00 */
[----:B------:R-:W-:Y:S01]  /*1e60*/  IMAD.MOV.U32 R21, RZ, RZ, R29 ;  /* 0x000000ffff157224 */ /* 0x000fe200078e001d */
[----:B------:R-:W-:-:S07]  /*1e70*/  MOV R26, 0x1e90 ;  /* 0x00001e90001a7802 */ /* 0x000fce0000000f00 */
[----:B------:R-:W-:Y:S05]  /*1e80*/  CALL.REL.NOINC `($__internal_0_$__cuda_sm20_dsqrt_rn_f64_mediumpath_v1) ;  /* 0x0000000800a87944 */ /* 0x000fea0003c00000 */
[----:B------:R-:W-:Y:S01]  /*1e90*/  IMAD.MOV.U32 R12, RZ, RZ, R2 ;  /* 0x000000ffff0c7224 */ /* 0x000fe200078e0002 */
[----:B------:R-:W-:-:S07]  /*1ea0*/  MOV R13, R3 ;  /* 0x00000003000d7202 */ /* 0x000fce0000000f00 */
.L_x_30:
[----:B------:R-:W-:Y:S05]  /*1eb0*/  BSYNC.RECONVERGENT B3 ;  /* 0x0000000000037941 */ /* 0x000fea0003800200 */
.L_x_29:
[----:B------:R-:W-:Y:S01]  /*1ec0*/  DSETP.MIN.AND P0, P1, R4, R12, PT ;  /* 0x0000000c0400722a */ /* 0x000fe20003900000 */
[----:B------:R-:W-:Y:S02]  /*1ed0*/  IMAD.MOV.U32 R0, RZ, RZ, R5 ;  /* 0x000000ffff007224 */ /* 0x000fe400078e0005 */
[----:B------:R-:W-:-:S03]  /*1ee0*/  IMAD.MOV.U32 R3, RZ, RZ, R13 ;  /* 0x000000ffff037224 */ /* 0x000fc600078e000d */
[----:B------:R-:W-:Y:S02]  /*1ef0*/  SEL R24, R4, R12, P0 ;  /* 0x0000000c04187207 */ /* 0x000fe40000000000 */
[----:B------:R-:W-:-:S06]  /*1f00*/  FSEL R25, R0, R3, P0 ;  /* 0x0000000300197208 */ /* 0x000fcc0000000000 */
[----:B------:R-:W-:-:S07]  /*1f10*/  @P1 LOP3.LUT R25, R3, 0x80000, RZ, 0xfc, !PT ;  /* 0x0008000003191812 */ /* 0x000fce00078efcff */
.L_x_22:
[----:B------:R-:W-:Y:S05]  /*1f20*/  BSYNC.RECONVERGENT B2 ;  /* 0x0000000000027941 */ /* 0x000fea0003800200 */
.L_x_21:
[----:B------:R-:W-:-:S13]  /*1f30*/  LOP3.LUT P0, R6, R6, 0x3, RZ, 0xc0, !PT ;  /* 0x0000000306067812 */ /* 0x000fda000780c0ff */
[----:B------:R-:W-:Y:S05]  /*1f40*/  @!P0 BRA `(.L_x_1) ;  /* 0x0000000400e48947 */ /* 0x000fea0003800000 */
[----:B------:R-:W-:Y:S01]  /*1f50*/  ISETP.NE.AND P0, PT, R6, 0x1, PT ;  /* 0x000000010600780c */ /* 0x000fe20003f05270 */
        /* <DEDUP_REMOVED lines=28> */
[----:B------:R-:W-:Y:S02]  /*2120*/  MOV R21, R29 ;  /* 0x0000001d00157202 */ /* 0x000fe40000000f00 */
[----:B------:R-:W-:-:S07]  /*2130*/  MOV R26, 0x2150 ;  /* 0x00002150001a7802 */ /* 0x000fce0000000f00 */
[----:B------:R-:W-:Y:S05]  /*2140*/  CALL.REL.NOINC `($__internal_0_$__cuda_sm20_dsqrt_rn_f64_mediumpath_v1) ;  /* 0x0000000400f87944 */ /* 0x000fea0003c00000 */
[----:B------:R-:W-:Y:S02]  /*2150*/  IMAD.MOV.U32 R12, RZ, RZ, R2 ;  /* 0x000000ffff0c7224 */ /* 0x000fe400078e0002 */
[----:B------:R-:W-:-:S07]  /*2160*/  IMAD.MOV.U32 R13, RZ, RZ, R3 ;  /* 0x000000ffff0d7224 */ /* 0x000fce00078e0003 */
.L_x_34:
[----:B------:R-:W-:Y:S05]  /*2170*/  BSYNC.RECONVERGENT B3 ;  /* 0x0000000000037941 */ /* 0x000fea0003800200 */
.L_x_33:
[----:B------:R-:W2:Y:S04]  /*2180*/  LDG.E.64 R14, desc[UR6][R4.64+0x28] ;  /* 0x00002806040e7981 */ /* 0x000ea8000c1e1b00 */
[----:B------:R0:W3:Y:S01]  /*2190*/  LDG.E.64 R2, desc[UR6][R4.64+0x20] ;  /* 0x0000200604027981 */ /* 0x0000e2000c1e1b00 */
[----:B------:R-:W-:Y:S01]  /*21a0*/  DSETP.MIN.AND P0, P1, R24, R12, PT ;  /* 0x0000000c1800722a */ /* 0x000fe20003900000 */
[----:B------:R-:W-:Y:S01]  /*21b0*/  MOV R0, R13 ;  /* 0x0000000d00007202 */ /* 0x000fe20000000f00 */
        /* <DEDUP_REMOVED lines=33> */
.L_x_36:
[----:B------:R-:W-:Y:S05]  /*23d0*/  BSYNC.RECONVERGENT B3 ;  /* 0x0000000000037941 */ /* 0x000fea0003800200 */
.L_x_35:
[----:B------:R-:W-:Y:S01]  /*23e0*/  DSETP.MIN.AND P0, P1, R4, R12, PT ;  /* 0x0000000c0400722a */ /* 0x000fe20003900000 */
[----:B------:R-:W-:Y:S02]  /*23f0*/  IMAD.MOV.U32 R0, RZ, RZ, R5 ;  /* 0x000000ffff007224 */ /* 0x000fe400078e0005 */
[----:B------:R-:W-:-:S03]  /*2400*/  IMAD.MOV.U32 R3, RZ, RZ, R13 ;  /* 0x000000ffff037224 */ /* 0x000fc600078e000d */
[----:B------:R-:W-:Y:S02]  /*2410*/  SEL R24, R4, R12, P0 ;  /* 0x0000000c04187207 */ /* 0x000fe40000000000 */
[----:B------:R-:W-:-:S06]  /*2420*/  FSEL R25, R0, R3, P0 ;  /* 0x0000000300197208 */ /* 0x000fcc0000000000 */
[----:B------:R-:W-:-:S07]  /*2430*/  @P1 LOP3.LUT R25, R3, 0x80000, RZ, 0xfc, !PT ;  /* 0x0008000003191812 */ /* 0x000fce00078efcff */
.L_x_32:
[----:B------:R-:W-:Y:S05]  /*2440*/  BSYNC.RECONVERGENT B2 ;  /* 0x0000000000027941 */ /* 0x000fea0003800200 */
.L_x_31:
[----:B------:R-:W-:-:S13]  /*2450*/  LOP3.LUT P0, RZ, R7, 0x2, RZ, 0xc0, !PT ;  /* 0x0000000207ff7812 */ /* 0x000fda000780c0ff */
[----:B------:R-:W-:Y:S05]  /*2460*/  @P0 BRA `(.L_x_1) ;  /* 0x00000000009c0947 */ /* 0x000fea0003800000 */
[----:B------:R-:W0:Y:S02]  /*2470*/  LDC.64 R2, c[0x0][0x380] ;  /* 0x0000e000ff027b82 */ /* 0x000e240000000a00 */
[----:B0-----:R-:W-:-:S05]  /*2480*/  IMAD.WIDE R2, R8, 0x8, R2 ;  /* 0x0000000808027825 */ /* 0x001fca00078e0202 */
[----:B------:R-:W2:Y:S04]  /*2490*/  LDG.E.64 R6, desc[UR6][R2.64+0x18] ;  /* 0x0000180602067981 */ /* 0x000ea8000c1e1b00 */
[----:B------:R-:W3:Y:S01]  /*24a0*/  LDG.E.64 R4, desc[UR6][R2.64+0x10] ;  /* 0x0000100602047981 */ /* 0x000ee2000c1e1b00 */
[----:B------:R-:W-:Y:S01]  /*24b0*/  BSSY.RECONVERGENT B2, `(.L_x_37) ;  /* 0x000001b000027945 */ /* 0x000fe20003800200 */
[----:B--2--5:R-:W-:Y:S02]  /*24c0*/  DADD R6, R16, -R6 ;  /* 0x0000000010067229 */ /* 0x024fe40000000806 */
[----:B---3--:R-:W-:-:S06]  /*24d0*/  DADD R4, R18, -R4 ;  /* 0x0000000012047229 */ /* 0x008fcc0000000804 */
[----:B------:R-:W-:-:S08]  /*24e0*/  DMUL R6, R6, R6 ;  /* 0x0000000606067228 */ /* 0x000fd00000000000 */
[----:B------:R-:W-:Y:S01]  /*24f0*/  DFMA R28, R4, R4, R6 ;  /* 0x00000004041c722b */ /* 0x000fe20000000006 */
[----:B------:R-:W-:Y:S02]  /*2500*/  IMAD.MOV.U32 R6, RZ, RZ, 0x0 ;  /* 0x00000000ff067424 */ /* 0x000fe400078e00ff */
[----:B------:R-:W-:-:S03]  /*2510*/  IMAD.MOV.U32 R7, RZ, RZ, 0x3fd80000 ;  /* 0x3fd80000ff077424 */ /* 0x000fc600078e00ff */
        /* <DEDUP_REMOVED lines=17> */
[----:B------:R-:W-:Y:S01]  /*2630*/  MOV R26, 0x2660 ;  /* 0x00002660001a7802 */ /* 0x000fe20000000f00 */
[----:B------:R-:W-:-:S07]  /*2640*/  IMAD.MOV.U32 R3, RZ, RZ, R7 ;  /* 0x000000ffff037224 */ /* 0x000fce00078e0007 */
[----:B------:R-:W-:Y:S05]  /*2650*/  CALL.REL.NOINC `($__internal_0_$__cuda_sm20_dsqrt_rn_f64_mediumpath_v1) ;  /* 0x0000000000b47944 */ /* 0x000fea0003c00000 */
.L_x_38:
[----:B------:R-:W-:Y:S05]  /*2660*/  BSYNC.RECONVERGENT B2 ;  /* 0x0000000000027941 */ /* 0x000fea0003800200 */
.L_x_37:
[----:B------:R-:W-:Y:S01]  /*2670*/  DSETP.MIN.AND P0, P1, R24, R2, PT ;  /* 0x000000021800722a */ /* 0x000fe20003900000 */
[----:B------:R-:W-:Y:S01]  /*2680*/  IMAD.MOV.U32 R0, RZ, RZ, R25 ;  /* 0x000000ffff007224 */ /* 0x000fe200078e0019 */
[----:B------:R-:W-:-:S04]  /*2690*/  MOV R5, R3 ;  /* 0x0000000300057202 */ /* 0x000fc80000000f00 */
[----:B------:R-:W-:Y:S02]  /*26a0*/  FSEL R7, R0, R5, P0 ;  /* 0x0000000500077208 */ /* 0x000fe40000000000 */
[----:B------:R-:W-:-:S06]  /*26b0*/  SEL R24, R24, R2, P0 ;  /* 0x0000000218187207 */ /* 0x000fcc0000000000 */
[----:B------:R-:W-:-:S05]  /*26c0*/  @P1 LOP3.LUT R7, R5, 0x80000, RZ, 0xfc, !PT ;  /* 0x0008000005071812 */ /* 0x000fca00078efcff */
[----:B------:R-:W-:-:S07]  /*26d0*/  IMAD.MOV.U32 R25, RZ, RZ, R7 ;  /* 0x000000ffff197224 */ /* 0x000fce00078e0007 */
.L_x_1:
[----:B------:R-:W-:Y:S05]  /*26e0*/  BSYNC.RECONVERGENT B0 ;  /* 0x0000000000007941 */ /* 0x000fea0003800200 */
.L_x_0:
[----:B------:R-:W0:Y:S01]  /*26f0*/  S2UR UR5, SR_CgaCtaId ;  /* 0x00000000000579c3 */ /* 0x000e220000008800 */
[----:B------:R-:W-:Y:S01]  /*2700*/  UMOV UR4, 0x400 ;  /* 0x0000040000047882 */ /* 0x000fe20000000000 */
[----:B------:R-:W-:Y:S02]  /*2710*/  ISETP.GE.U32.AND P1, PT, R9, 0x2, PT ;  /* 0x000000020900780c */ /* 0x000fe40003f26070 */
[----:B------:R-:W-:Y:S01]  /*2720*/  ISETP.NE.AND P0, PT, R11, RZ, PT ;  /* 0x000000ff0b00720c */ /* 0x000fe20003f05270 */
[----:B0-----:R-:W-:-:S06]  /*2730*/  ULEA UR4, UR5, UR4, 0x18 ;  /* 0x0000000405047291 */ /* 0x001fcc000f8ec0ff */
[----:B------:R-:W-:-:S05]  /*2740*/  LEA R7, R11, UR4, 0x3 ;  /* 0x000000040b077c11 */ /* 0x000fca000f8e18ff */
[----:B------:R0:W-:Y:S01]  /*2750*/  STS.64 [R7], R24 ;  /* 0x0000001807007388 */ /* 0x0001e20000000a00 */
[----:B------:R-:W-:Y:S06]  /*2760*/  BAR.SYNC.DEFER_BLOCKING 0x0 ;  /* 0x0000000000007b1d */ /* 0x000fec0000010000 */
[----:B------:R-:W-:Y:S05]  /*2770*/  @!P1 BRA `(.L_x_39) ;  /* 0x0000000000489947 */ /* 0x000fea0003800000 */
.L_x_40:
[----:B------:R-:W-:-:S04]  /*2780*/  SHF.R.U32.HI R0, RZ, 0x1, R9 ;  /* 0x00000001ff007819 */ /* 0x000fc80000011609 */
[----:B------:R-:W-:-:S13]  /*2790*/  ISETP.GE.U32.AND P1, PT, R11, R0, PT ;  /* 0x000000000b00720c */ /* 0x000fda0003f26070 */
[----:B------:R-:W-:Y:S01]  /*27a0*/  @!P1 LEA R4, R0, R7, 0x3 ;  /* 0x0000000700049211 */ /* 0x000fe200078e18ff */
[----:B------:R-:W1:Y:S05]  /*27b0*/  @!P1 LDS.64 R2, [R7] ;  /* 0x0000000007029984 */ /* 0x000e6a0000000a00 */
[----:B------:R-:W2:Y:S01]  /*27c0*/  @!P1 LDS.64 R4, [R4] ;  /* 0x0000000004049984 */ /* 0x000ea20000000a00 */
[----:B-1----:R-:W-:Y:S01]  /*27d0*/  @!P1 IMAD.MOV.U32 R6, RZ, RZ, R3 ;  /* 0x000000ffff069224 */ /* 0x002fe200078e0003 */
[----:B--2---:R-:W-:Y:S01]  /*27e0*/  @!P1 DSETP.MIN.AND P2, P3, R2, R4, PT ;  /* 0x000000040200922a */ /* 0x004fe20003b40000 */
[----:B------:R-:W-:Y:S01]  /*27f0*/  @!P1 IMAD.MOV.U32 R13, RZ, RZ, R5 ;  /* 0x000000ffff0d9224 */ /* 0x000fe200078e0005 */
[----:B------:R-:W-:-:S04]  /*2800*/  @!P1 MOV R3, R4 ;  /* 0x0000000400039202 */ /* 0x000fc80000000f00 */
[----:B------:R-:W-:Y:S02]  /*2810*/  @!P1 FSEL R6, R6, R13, P2 ;  /* 0x0000000d06069208 */ /* 0x000fe40001000000 */
[----:B------:R-:W-:Y:S02]  /*2820*/  @!P1 LOP3.LUT R13, R13, 0x80000, RZ, 0xfc, !PT ;  /* 0x000800000d0d9812 */ /* 0x000fe400078efcff */
[----:B------:R-:W-:Y:S02]  /*2830*/  @!P1 SEL R2, R2, R3, P2 ;  /* 0x0000000302029207 */ /* 0x000fe40001000000 */
[----:B------:R-:W-:-:S05]  /*2840*/  @!P1 SEL R3, R13, R6, P3 ;  /* 0x000000060d039207 */ /* 0x000fca0001800000 */
[----:B------:R1:W-:Y:S01]  /*2850*/  @!P1 STS.64 [R7], R2 ;  /* 0x0000000207009388 */ /* 0x0003e20000000a00 */
[----:B------:R-:W-:Y:S01]  /*2860*/  BAR.SYNC.DEFER_BLOCKING 0x0 ;  /* 0x0000000000007b1d */ /* 0x000fe20000010000 */
[----:B------:R-:W-:Y:S01]  /*2870*/  ISETP.GT.U32.AND P1, PT, R9, 0x3, PT ;  /* 0x000000030900780c */ /* 0x000fe20003f24070 */
[----:B------:R-:W-:-:S12]  /*2880*/  IMAD.MOV.U32 R9, RZ, RZ, R0 ;  /* 0x000000ffff097224 */ /* 0x000fd800078e0000 */
[----:B-1----:R-:W-:Y:S05]  /*2890*/  @P1 BRA `(.L_x_40) ;  /* 0xfffffffc00b81947 */ /* 0x002fea000383ffff */
.L_x_39:
[----:B------:R-:W-:Y:S05]  /*28a0*/  @P0 EXIT ;  /* 0x000000000000094d */ /* 0x000fea0003800000 */
[----:B------:R-:W1:Y:S01]  /*28b0*/  S2UR UR5, SR_CgaCtaId ;  /* 0x00000000000579c3 */ /* 0x000e620000008800 */
[----:B------:R-:W-:-:S07]  /*28c0*/  UMOV UR4, 0x400 ;  /* 0x0000040000047882 */ /* 0x000fce0000000000 */
[----:B------:R-:W2:Y:S01]  /*28d0*/  LDC.64 R4, c[0x0][0x388] ;  /* 0x0000e200ff047b82 */ /* 0x000ea20000000a00 */
[----:B-1----:R-:W-:Y:S01]  /*28e0*/  ULEA UR4, UR5, UR4, 0x18 ;  /* 0x0000000405047291 */ /* 0x002fe2000f8ec0ff */
[----:B--2---:R-:W-:-:S08]  /*28f0*/  IMAD.WIDE.U32 R10, R10, 0x8, R4 ;  /* 0x000000080a0a7825 */ /* 0x004fd000078e0004 */
[----:B------:R-:W1:Y:S04]  /*2900*/  LDS.64 R2, [UR4] ;  /* 0x00000004ff027984 */ /* 0x000e680008000a00 */
[----:B-1----:R-:W-:Y:S01]  /*2910*/  STG.E.64 desc[UR6][R10.64], R2 ;  /* 0x000000020a007986 */ /* 0x002fe2000c101b06 */
[----:B------:R-:W-:Y:S05]  /*2920*/  EXIT ;  /* 0x000000000000794d */ /* 0x000fea0003800000 */
        .weak           $__internal_0_$__cuda_sm20_dsqrt_rn_f64_mediumpath_v1
        .type           $__internal_0_$__cuda_sm20_dsqrt_rn_f64_mediumpath_v1,@function
        .size           $__internal_0_$__cuda_sm20_dsqrt_rn_f64_mediumpath_v1,(.L_x_46 - $__internal_0_$__cuda_sm20_dsqrt_rn_f64_mediumpath_v1)
$__internal_0_$__cuda_sm20_dsqrt_rn_f64_mediumpath_v1:
[----:B------:R-:W-:Y:S01]  /*2930*/  ISETP.GE.U32.AND P1, PT, R20, -0x3400000, PT ;  /* 0xfcc000001400780c */ /* 0x000fe20003f26070 */
[----:B------:R-:W-:Y:S01]  /*2940*/  BSSY.RECONVERGENT B1, `(.L_x_41) ;  /* 0x0000026000017945 */ /* 0x000fe20003800200 */
[----:B------:R-:W-:Y:S01]  /*2950*/  IMAD.MOV.U32 R20, RZ, RZ, R28 ;  /* 0x000000ffff147224 */ /* 0x000fe200078e001c */
[----:B------:R-:W-:Y:S01]  /*2960*/  MOV R28, R0 ;  /* 0x00000000001c7202 */ /* 0x000fe20000000f00 */
[----:B------:R-:W-:-:S09]  /*2970*/  IMAD.MOV.U32 R29, RZ, RZ, R27 ;  /* 0x000000ffff1d7224 */ /* 0x000fd200078e001b */
[----:B------:R-:W-:Y:S05]  /*2980*/  @!P1 BRA `(.L_x_42) ;  /* 0x0000000000209947 */ /* 0x000fea0003800000 */
[----:B------:R-:W-:-:S10]  /*2990*/  DFMA.RM R22, R22, R28, R2 ;  /* 0x0000001c1616722b */ /* 0x000fd40000004002 */
[----:B------:R-:W-:-:S05]  /*29a0*/  IADD3 R2, P1, PT, R22, 0x1, RZ ;  /* 0x0000000116027810 */ /* 0x000fca0007f3e0ff */
[----:B------:R-:W-:-:S06]  /*29b0*/  IMAD.X R3, RZ, RZ, R23, P1 ;  /* 0x000000ffff037224 */ /* 0x000fcc00008e0617 */
[----:B------:R-:W-:-:S08]  /*29c0*/  DFMA.RP R20, -R22, R2, R20 ;  /* 0x000000021614722b */ /* 0x000fd00000008114 */
[----:B------:R-:W-:-:S06]  /*29d0*/  DSETP.GT.AND P1, PT, R20, RZ, PT ;  /* 0x000000ff1400722a */ /* 0x000fcc0003f24000 */
[----:B------:R-:W-:Y:S02]  /*29e0*/  FSEL R2, R2, R22, P1 ;  /* 0x0000001602027208 */ /* 0x000fe40000800000 */
[----:B------:R-:W-:Y:S01]  /*29f0*/  FSEL R3, R3, R23, P1 ;  /* 0x0000001703037208 */ /* 0x000fe20000800000 */
[----:B------:R-:W-:Y:S06]  /*2a00*/  BRA `(.L_x_43) ;  /* 0x0000000000647947 */ /* 0x000fec0003800000 */
.L_x_42:
[----:B------:R-:W-:-:S14]  /*2a10*/  DSETP.NE.AND P1, PT, R20, RZ, PT ;  /* 0x000000ff1400722a */ /* 0x000fdc0003f25000 */
[----:B------:R-:W-:Y:S05]  /*2a20*/  @!P1 BRA `(.L_x_44) ;  /* 0x0000000000589947 */ /* 0x000fea0003800000 */
[----:B------:R-:W-:-:S13]  /*2a30*/  ISETP.GE.AND P1, PT, R21, RZ, PT ;  /* 0x000000ff1500720c */ /* 0x000fda0003f26270 */
[----:B------:R-:W-:Y:S01]  /*2a40*/  @!P1 MOV R2, 0x0 ;  /* 0x0000000000029802 */ /* 0x000fe20000000f00 */
[----:B------:R-:W-:Y:S01]  /*2a50*/  @!P1 IMAD.MOV.U32 R3, RZ, RZ, -0x80000 ;  /* 0xfff80000ff039424 */ /* 0x000fe200078e00ff */
[----:B------:R-:W-:Y:S06]  /*2a60*/  @!P1 BRA `(.L_x_43) ;  /* 0x00000000004c9947 */ /* 0x000fec0003800000 */
[----:B------:R-:W-:-:S13]  /*2a70*/  ISETP.GT.AND P1, PT, R21, 0x7fefffff, PT ;  /* 0x7fefffff1500780c */ /* 0x000fda0003f24270 */
[----:B------:R-:W-:Y:S05]  /*2a80*/  @P1 BRA `(.L_x_44) ;  /* 0x0000000000401947 */ /* 0x000fea0003800000 */
[----:B------:R-:W-:Y:S01]  /*2a90*/  DMUL R28, R20, 8.11296384146066816958e+31 ;  /* 0x46900000141c7828 */ /* 0x000fe20000000000 */
[----:B------:R-:W-:Y:S01]  /*2aa0*/  IMAD.MOV.U32 R22, RZ, RZ, RZ ;  /* 0x000000ffff167224 */ /* 0x000fe200078e00ff */
[----:B------:R-:W-:Y:S01]  /*2ab0*/  MOV R2, 0x0 ;  /* 0x0000000000027802 */ /* 0x000fe20000000f00 */
[----:B------:R-:W-:-:S03]  /*2ac0*/  IMAD.MOV.U32 R3, RZ, RZ, 0x3fd80000 ;  /* 0x3fd80000ff037424 */ /* 0x000fc600078e00ff */
[----:B------:R-:W0:Y:S02]  /*2ad0*/  MUFU.RSQ64H R23, R29 ;  /* 0x0000001d00177308 */ /* 0x000e240000001c00 */
[----:B0-----:R-:W-:-:S08]  /*2ae0*/  DMUL R20, R22, R22 ;  /* 0x0000001616147228 */ /* 0x001fd00000000000 */
[----:B------:R-:W-:-:S08]  /*2af0*/  DFMA R20, R28, -R20, 1 ;  /* 0x3ff000001c14742b */ /* 0x000fd00000000814 */
[----:B------:R-:W-:Y:S02]  /*2b00*/  DFMA R2, R20, R2, 0.5 ;  /* 0x3fe000001402742b */ /* 0x000fe40000000002 */
[----:B------:R-:W-:-:S08]  /*2b10*/  DMUL R20, R22, R20 ;  /* 0x0000001416147228 */ /* 0x000fd00000000000 */
[----:B------:R-:W-:-:S08]  /*2b20*/  DFMA R20, R2, R20, R22 ;  /* 0x000000140214722b */ /* 0x000fd00000000016 */
[----:B------:R-:W-:Y:S02]  /*2b30*/  DMUL R2, R28, R20 ;  /* 0x000000141c027228 */ /* 0x000fe40000000000 */
[----:B------:R-:W-:-:S06]  /*2b40*/  VIADD R21, R21, 0xfff00000 ;  /* 0xfff0000015157836 */ /* 0x000fcc0000000000 */
[----:B------:R-:W-:-:S08]  /*2b50*/  DFMA R22, R2, -R2, R28 ;  /* 0x800000020216722b */ /* 0x000fd0000000001c */
[----:B------:R-:W-:-:S10]  /*2b60*/  DFMA R2, R20, R22, R2 ;  /* 0x000000161402722b */ /* 0x000fd40000000002 */
[----:B------:R-:W-:Y:S01]  /*2b70*/  IADD3 R3, PT, PT, R3, -0x3500000, RZ ;  /* 0xfcb0000003037810 */ /* 0x000fe20007ffe0ff */
[----:B------:R-:W-:Y:S06]  /*2b80*/  BRA `(.L_x_43) ;  /* 0x0000000000047947 */ /* 0x000fec0003800000 */
.L_x_44:
[----:B------:R-:W-:-:S11]  /*2b90*/  DADD R2, R20, R20 ;  /* 0x0000000014027229 */ /* 0x000fd60000000014 */
.L_x_43:
[----:B------:R-:W-:Y:S05]  /*2ba0*/  BSYNC.RECONVERGENT B1 ;  /* 0x0000000000017941 */ /* 0x000fea0003800200 */
.L_x_41:
[----:B------:R-:W-:-:S04]  /*2bb0*/  IMAD.MOV.U32 R27, RZ, RZ, 0x0 ;  /* 0x00000000ff1b7424 */ /* 0x000fc800078e00ff */
[----:B------:R-:W-:Y:S05]  /*2bc0*/  RET.REL.NODEC R26 `(_Z19findMinimumDistancePdS_) ;  /* 0xffffffd41a0c7950 */ /* 0x000fea0003c3ffff */
.L_x_45:
[----:B------:R-:W-:-:S00]  /*2bd0*/  BRA `(.L_x_45) ;  /* 0xfffffffc00fc7947 */ /* 0x000fc0000383ffff */
[----:B------:R-:W-:-:S00]  /*2be0*/  NOP ;  /* 0x0000000000007918 */ /* 0x000fc00000000000 */
        /* <DEDUP_REMOVED lines=9> */
.L_x_46:


//--------------------- .nv.shared._Z19findMinimumDistancePdS_ --------------------------
	.section	.nv.shared._Z19findMinimumDistancePdS_,"aw",@nobits
	.sectionflags	@""
	.align	8
.nv.shared._Z19findMinimumDistancePdS_:
	.zero		3072


//--------------------- .nv.shared.reserved.0     --------------------------
	.section	.nv.shared.reserved.0,"aw",@nobits
	.weak		__nv_reservedSMEM_offset_0_alias
	.size		__nv_reservedSMEM_offset_0_alias, 0, 64
	.other		__nv_reservedSMEM_offset_0_alias,@"STO_CUDA_RESERVED_SHARED STV_DEFAULT"
__nv_reservedSMEM_offset_0_alias:
	.zero		0
	.zero		64


//--------------------- .nv.constant0._Z19findMinimumDistancePdS_ --------------------------
	.section	.nv.constant0._Z19findMinimumDistancePdS_,"a",@progbits
	.sectionflags	@""
	.align	4
.nv.constant0._Z19findMinimumDistancePdS_:
	.zero		912


//--------------------- SYMBOLS --------------------------

	.type		.nv.reservedSmem.offset0,@object
	.size		.nv.reservedSmem.offset0,0x4
	.type		.nv.reservedSmem.cap,@object
	.size		.nv.reservedSmem.cap,0x4
